//
// Generated by NVIDIA NVVM Compiler
//
// Compiler Build ID: CL-36424714
// Cuda compilation tools, release 13.0, V13.0.88
// Based on NVVM 20.0.0
//

.version 9.0
.target sm_100
.address_size 64

	// .globl	_Z9addKernelPiPKiS1_

.visible .entry _Z9addKernelPiPKiS1_(
	.param .u64 .ptr .align 1 _Z9addKernelPiPKiS1__param_0,
	.param .u64 .ptr .align 1 _Z9addKernelPiPKiS1__param_1,
	.param .u64 .ptr .align 1 _Z9addKernelPiPKiS1__param_2
)
{
	.reg .b32 	%r<5>;
	.reg .b64 	%rd<11>;

	ld.param.u64 	%rd1, [_Z9addKernelPiPKiS1__param_0];
	ld.param.u64 	%rd2, [_Z9addKernelPiPKiS1__param_1];
	ld.param.u64 	%rd3, [_Z9addKernelPiPKiS1__param_2];
	cvta.to.global.u64 	%rd4, %rd1;
	cvta.to.global.u64 	%rd5, %rd3;
	cvta.to.global.u64 	%rd6, %rd2;
	mov.u32 	%r1, %tid.x;
	mul.wide.u32 	%rd7, %r1, 4;
	add.s64 	%rd8, %rd6, %rd7;
	ld.global.u32 	%r2, [%rd8];
	add.s64 	%rd9, %rd5, %rd7;
	ld.global.u32 	%r3, [%rd9];
	add.s32 	%r4, %r3, %r2;
	add.s64 	%rd10, %rd4, %rd7;
	st.global.u32 	[%rd10], %r4;
	ret;

}
	// .globl	_Z12conwayThreadPcS_ii
.visible .entry _Z12conwayThreadPcS_ii(
	.param .u64 .ptr .align 1 _Z12conwayThreadPcS_ii_param_0,
	.param .u64 .ptr .align 1 _Z12conwayThreadPcS_ii_param_1,
	.param .u32 _Z12conwayThreadPcS_ii_param_2,
	.param .u32 _Z12conwayThreadPcS_ii_param_3
)
{
	.reg .pred 	%p<29>;
	.reg .b16 	%rs<14>;
	.reg .b32 	%r<57>;
	.reg .b64 	%rd<30>;

	ld.param.u64 	%rd7, [_Z12conwayThreadPcS_ii_param_0];
	ld.param.u64 	%rd8, [_Z12conwayThreadPcS_ii_param_1];
	ld.param.u32 	%r24, [_Z12conwayThreadPcS_ii_param_2];
	ld.param.u32 	%r25, [_Z12conwayThreadPcS_ii_param_3];
	cvta.to.global.u64 	%rd1, %rd8;
	cvta.to.global.u64 	%rd2, %rd7;
	mov.u32 	%r26, %tid.x;
	mov.u32 	%r27, %ctaid.x;
	mov.u32 	%r28, %ntid.x;
	mad.lo.s32 	%r1, %r27, %r28, %r26;
	mul.lo.s32 	%r29, %r25, %r24;
	setp.ge.s32 	%p1, %r1, %r29;
	@%p1 bra 	$L__BB1_24;
	div.s32 	%r2, %r1, %r24;
	rem.s32 	%r31, %r1, %r25;
	setp.eq.s32 	%p2, %r31, 0;
	mul.lo.s32 	%r32, %r2, %r25;
	cvt.s64.s32 	%rd9, %r32;
	cvt.s64.s32 	%rd3, %r31;
	add.s64 	%rd10, %rd3, %rd9;
	add.s64 	%rd4, %rd2, %rd10;
	mov.b32 	%r52, 0;
	@%p2 bra 	$L__BB1_3;
	ld.global.u8 	%rs1, [%rd4+-1];
	setp.eq.s16 	%p3, %rs1, 1;
	selp.u32 	%r52, 1, 0, %p3;
$L__BB1_3:
	cvt.u32.u64 	%r5, %rd3;
	setp.eq.s32 	%p4, %r5, 0;
	setp.eq.s32 	%p5, %r2, 0;
	add.s32 	%r33, %r2, -1;
	mul.lo.s32 	%r6, %r33, %r25;
	cvt.s64.s32 	%rd11, %r6;
	add.s64 	%rd12, %rd3, %rd11;
	add.s64 	%rd5, %rd2, %rd12;
	or.pred  	%p6, %p5, %p4;
	@%p6 bra 	$L__BB1_5;
	ld.global.u8 	%rs2, [%rd5+-1];
	setp.eq.s16 	%p8, %rs2, 1;
	selp.u32 	%r34, 1, 0, %p8;
	add.s32 	%r52, %r52, %r34;
	bra.uni 	$L__BB1_6;
$L__BB1_5:
	setp.eq.s32 	%p7, %r2, 0;
	@%p7 bra 	$L__BB1_7;
$L__BB1_6:
	add.s32 	%r36, %r6, %r5;
	cvt.s64.s32 	%rd13, %r36;
	add.s64 	%rd14, %rd2, %rd13;
	ld.global.u8 	%rs3, [%rd14];
	setp.eq.s16 	%p9, %rs3, 1;
	selp.u32 	%r37, 1, 0, %p9;
	add.s32 	%r52, %r52, %r37;
$L__BB1_7:
	setp.eq.s32 	%p10, %r2, 0;
	add.s32 	%r11, %r25, -1;
	setp.eq.s32 	%p11, %r5, %r11;
	or.pred  	%p12, %p10, %p11;
	@%p12 bra 	$L__BB1_9;
	ld.global.u8 	%rs4, [%rd5+1];
	setp.eq.s16 	%p13, %rs4, 1;
	selp.u32 	%r39, 1, 0, %p13;
	add.s32 	%r52, %r52, %r39;
$L__BB1_9:
	setp.eq.s32 	%p14, %r5, %r11;
	@%p14 bra 	$L__BB1_11;
	ld.global.u8 	%rs5, [%rd4+1];
	setp.eq.s16 	%p15, %rs5, 1;
	selp.u32 	%r41, 1, 0, %p15;
	add.s32 	%r52, %r52, %r41;
$L__BB1_11:
	setp.eq.s32 	%p16, %r5, %r11;
	add.s32 	%r16, %r24, -1;
	setp.eq.s32 	%p17, %r2, %r16;
	mad.lo.s32 	%r17, %r25, %r2, %r25;
	cvt.s64.s32 	%rd16, %r17;
	add.s64 	%rd17, %rd3, %rd16;
	add.s64 	%rd6, %rd2, %rd17;
	or.pred  	%p18, %p16, %p17;
	@%p18 bra 	$L__BB1_13;
	ld.global.u8 	%rs6, [%rd6+1];
	setp.eq.s16 	%p19, %rs6, 1;
	selp.u32 	%r43, 1, 0, %p19;
	add.s32 	%r52, %r52, %r43;
$L__BB1_13:
	setp.eq.s32 	%p20, %r2, %r16;
	@%p20 bra 	$L__BB1_15;
	add.s32 	%r45, %r17, %r5;
	cvt.s64.s32 	%rd18, %r45;
	add.s64 	%rd19, %rd2, %rd18;
	ld.global.u8 	%rs7, [%rd19];
	setp.eq.s16 	%p21, %rs7, 1;
	selp.u32 	%r46, 1, 0, %p21;
	add.s32 	%r52, %r52, %r46;
$L__BB1_15:
	setp.eq.s32 	%p22, %r2, %r16;
	setp.eq.s32 	%p23, %r5, 0;
	or.pred  	%p24, %p22, %p23;
	@%p24 bra 	$L__BB1_17;
	ld.global.u8 	%rs8, [%rd6+-1];
	setp.eq.s16 	%p25, %rs8, 1;
	selp.u32 	%r47, 1, 0, %p25;
	add.s32 	%r52, %r52, %r47;
$L__BB1_17:
	cvt.s64.s32 	%rd20, %r1;
	add.s64 	%rd21, %rd2, %rd20;
	ld.global.u8 	%rs9, [%rd21];
	setp.ne.s16 	%p26, %rs9, 1;
	@%p26 bra 	$L__BB1_21;
	add.s32 	%r48, %r52, -4;
	setp.gt.u32 	%p28, %r48, -3;
	@%p28 bra 	$L__BB1_20;
	add.s64 	%rd29, %rd1, %rd20;
	mov.b16 	%rs13, 0;
	st.global.u8 	[%rd29], %rs13;
	bra.uni 	$L__BB1_24;
$L__BB1_20:
	add.s64 	%rd27, %rd1, %rd20;
	mov.b16 	%rs12, 1;
	st.global.u8 	[%rd27], %rs12;
	bra.uni 	$L__BB1_24;
$L__BB1_21:
	setp.ne.s32 	%p27, %r52, 3;
	@%p27 bra 	$L__BB1_23;
	add.s64 	%rd25, %rd1, %rd20;
	mov.b16 	%rs11, 1;
	st.global.u8 	[%rd25], %rs11;
	bra.uni 	$L__BB1_24;
$L__BB1_23:
	add.s64 	%rd23, %rd1, %rd20;
	mov.b16 	%rs10, 0;
	st.global.u8 	[%rd23], %rs10;
$L__BB1_24:
	ret;

}


// ===== COMPILED SASS (sm_100) =====

	.target	sm_100

	.elftype	@"ET_EXEC"


//--------------------- .note.nv.tkinfo           --------------------------
	.section	.note.nv.tkinfo,"",@"SHT_NOTE"
	.sectionflags	@"SHF_NOTE_NV_TKINFO"
	.tkinfo
        /*0018*/ 	.word	0x00000002
        /*0030*/ 	.string	""
        /*0030*/ 	.string	"ptxas"
        /*0030*/ 	.string	"Cuda compilation tools, release 13.0, V13.0.88"
        /*0030*/ 	.string	"Build cuda_13.0.r13.0/compiler.36424714_0"
        /*0030*/ 	.string	"-arch sm_100 -m 64 "



//--------------------- .note.nv.cuinfo           --------------------------
	.section	.note.nv.cuinfo,"",@"SHT_NOTE"
	.sectionflags	@"SHF_NOTE_NV_CUINFO"
        /*0018*/ 	.short	0x0002
        /*001a*/ 	.short	0x0064
        /*001c*/ 	.short	0x0082
	.zero		2


//--------------------- .nv.info                  --------------------------
	.section	.nv.info,"",@"SHT_CUDA_INFO"
	.align	4


	//----- nvinfo : EIATTR_REGCOUNT
	.align		4
        /*0000*/ 	.byte	0x04, 0x2f
        /*0002*/ 	.short	(.L_1 - .L_0)
	.align		4
.L_0:
        /*0004*/ 	.word	index@(_Z9addKernelPiPKiS1_)
        /*0008*/ 	.word	0x0000000c


	//----- nvinfo : EIATTR_FRAME_SIZE
	.align		4
.L_1:
        /*000c*/ 	.byte	0x04, 0x11
        /*000e*/ 	.short	(.L_3 - .L_2)
	.align		4
.L_2:
        /*0010*/ 	.word	index@(_Z9addKernelPiPKiS1_)
        /*0014*/ 	.word	0x00000000


	//----- nvinfo : EIATTR_REGCOUNT
	.align		4
.L_3:
        /*0018*/ 	.byte	0x04, 0x2f
        /*001a*/ 	.short	(.L_5 - .L_4)
	.align		4
.L_4:
        /*001c*/ 	.word	index@(_Z12conwayThreadPcS_ii)
        /*0020*/ 	.word	0x00000014


	//----- nvinfo : EIATTR_FRAME_SIZE
	.align		4
.L_5:
        /*0024*/ 	.byte	0x04, 0x11
        /*0026*/ 	.short	(.L_7 - .L_6)
	.align		4
.L_6:
        /*0028*/ 	.word	index@(_Z12conwayThreadPcS_ii)
        /*002c*/ 	.word	0x00000000


	//----- nvinfo : EIATTR_MIN_STACK_SIZE
	.align		4
.L_7:
        /*0030*/ 	.byte	0x04, 0x12
        /*0032*/ 	.short	(.L_9 - .L_8)
	.align		4
.L_8:
        /*0034*/ 	.word	index@(_Z12conwayThreadPcS_ii)
        /*0038*/ 	.word	0x00000000


	//----- nvinfo : EIATTR_MIN_STACK_SIZE
	.align		4
.L_9:
        /*003c*/ 	.byte	0x04, 0x12
        /*003e*/ 	.short	(.L_11 - .L_10)
	.align		4
.L_10:
        /*0040*/ 	.word	index@(_Z9addKernelPiPKiS1_)
        /*0044*/ 	.word	0x00000000
.L_11:


//--------------------- .nv.compat                --------------------------
	.section	.nv.compat,"",@"SHT_CUDA_COMPAT_INFO"
	.align	4
        /*0000*/ 	.byte	0x02, 0x09, 0x00, 0x00, 0x02, 0x02, 0x01, 0x00, 0x02, 0x05, 0x05, 0x00, 0x03, 0x07, 0x01, 0x01
        /*0010*/ 	.byte	0x02, 0x03, 0x00, 0x00, 0x02, 0x06, 0x01, 0x00, 0x04, 0x0b, 0x08, 0x00, 0x09, 0x00, 0x00, 0x00
        /*0020*/ 	.byte	0x00, 0x00, 0x00, 0x00


//--------------------- .nv.info._Z12conwayThreadPcS_ii --------------------------
	.section	.nv.info._Z12conwayThreadPcS_ii,"",@"SHT_CUDA_INFO"
	.sectionflags	@""
	.align	4


	//----- nvinfo : EIATTR_CUDA_API_VERSION
	.align		4
        /*0000*/ 	.byte	0x04, 0x37
        /*0002*/ 	.short	(.L_13 - .L_12)
.L_12:
        /*0004*/ 	.word	0x00000082


	//----- nvinfo : EIATTR_KPARAM_INFO
	.align		4
.L_13:
        /*0008*/ 	.byte	0x04, 0x17
        /*000a*/ 	.short	(.L_15 - .L_14)
.L_14:
        /*000c*/ 	.word	0x00000000
        /*0010*/ 	.short	0x0003
        /*0012*/ 	.short	0x0014
        /*0014*/ 	.byte	0x00, 0xf0, 0x11, 0x00


	//----- nvinfo : EIATTR_KPARAM_INFO
	.align		4
.L_15:
        /*0018*/ 	.byte	0x04, 0x17
        /*001a*/ 	.short	(.L_17 - .L_16)
.L_16:
        /*001c*/ 	.word	0x00000000
        /*0020*/ 	.short	0x0002
        /*0022*/ 	.short	0x0010
        /*0024*/ 	.byte	0x00, 0xf0, 0x11, 0x00


	//----- nvinfo : EIATTR_KPARAM_INFO
	.align		4
.L_17:
        /*0028*/ 	.byte	0x04, 0x17
        /*002a*/ 	.short	(.L_19 - .L_18)
.L_18:
        /*002c*/ 	.word	0x00000000
        /*0030*/ 	.short	0x0001
        /*0032*/ 	.short	0x0008
        /*0034*/ 	.byte	0x00, 0xf5, 0x21, 0x00


	//----- nvinfo : EIATTR_KPARAM_INFO
	.align		4
.L_19:
        /*0038*/ 	.byte	0x04, 0x17
        /*003a*/ 	.short	(.L_21 - .L_20)
.L_20:
        /*003c*/ 	.word	0x00000000
        /*0040*/ 	.short	0x0000
        /*0042*/ 	.short	0x0000
        /*0044*/ 	.byte	0x00, 0xf5, 0x21, 0x00


	//----- nvinfo : EIATTR_SPARSE_MMA_MASK
	.align		4
.L_21:
        /*0048*/ 	.byte	0x03, 0x50
        /*004a*/ 	.short	0x0000


	//----- nvinfo : EIATTR_MAXREG_COUNT
	.align		4
        /*004c*/ 	.byte	0x03, 0x1b
        /*004e*/ 	.short	0x00ff


	//----- nvinfo : EIATTR_MERCURY_ISA_VERSION
	.align		4
        /*0050*/ 	.byte	0x03, 0x5f
        /*0052*/ 	.short	0x0101


	//----- nvinfo : EIATTR_VRC_CTA_INIT_COUNT
	.align		4
        /*0054*/ 	.byte	0x02, 0x4a
	.zero		1
	.zero		1


	//----- nvinfo : EIATTR_EXIT_INSTR_OFFSETS
	.align		4
        /*0058*/ 	.byte	0x04, 0x1c
        /*005a*/ 	.short	(.L_23 - .L_22)


	//   ....[0]....
.L_22:
        /*005c*/ 	.word	0x00000080


	//   ....[1]....
        /*0060*/ 	.word	0x00000900


	//   ....[2]....
        /*0064*/ 	.word	0x00000970


	//   ....[3]....
        /*0068*/ 	.word	0x000009e0


	//   ....[4]....
        /*006c*/ 	.word	0x00000a30


	//----- nvinfo : EIATTR_CRS_STACK_SIZE
	.align		4
.L_23:
        /*0070*/ 	.byte	0x04, 0x1e
        /*0072*/ 	.short	(.L_25 - .L_24)
.L_24:
        /*0074*/ 	.word	0x00000000


	//----- nvinfo : EIATTR_CBANK_PARAM_SIZE
	.align		4
.L_25:
        /*0078*/ 	.byte	0x03, 0x19
        /*007a*/ 	.short	0x0018


	//----- nvinfo : EIATTR_PARAM_CBANK
	.align		4
        /*007c*/ 	.byte	0x04, 0x0a
        /*007e*/ 	.short	(.L_27 - .L_26)
	.align		4
.L_26:
        /*0080*/ 	.word	index@(.nv.constant0._Z12conwayThreadPcS_ii)
        /*0084*/ 	.short	0x0380
        /*0086*/ 	.short	0x0018


	//----- nvinfo : EIATTR_SW_WAR
	.align		4
.L_27:
        /*0088*/ 	.byte	0x04, 0x36
        /*008a*/ 	.short	(.L_29 - .L_28)
.L_28:
        /*008c*/ 	.word	0x00000008
.L_29:


//--------------------- .nv.info._Z9addKernelPiPKiS1_ --------------------------
	.section	.nv.info._Z9addKernelPiPKiS1_,"",@"SHT_CUDA_INFO"
	.sectionflags	@""
	.align	4


	//----- nvinfo : EIATTR_CUDA_API_VERSION
	.align		4
        /*0000*/ 	.byte	0x04, 0x37
        /*0002*/ 	.short	(.L_31 - .L_30)
.L_30:
        /*0004*/ 	.word	0x00000082


	//----- nvinfo : EIATTR_KPARAM_INFO
	.align		4
.L_31:
        /*0008*/ 	.byte	0x04, 0x17
        /*000a*/ 	.short	(.L_33 - .L_32)
.L_32:
        /*000c*/ 	.word	0x00000000
        /*0010*/ 	.short	0x0002
        /*0012*/ 	.short	0x0010
        /*0014*/ 	.byte	0x00, 0xf5, 0x21, 0x00


	//----- nvinfo : EIATTR_KPARAM_INFO
	.align		4
.L_33:
        /*0018*/ 	.byte	0x04, 0x17
        /*001a*/ 	.short	(.L_35 - .L_34)
.L_34:
        /*001c*/ 	.word	0x00000000
        /*0020*/ 	.short	0x0001
        /*0022*/ 	.short	0x0008
        /*0024*/ 	.byte	0x00, 0xf5, 0x21, 0x00


	//----- nvinfo : EIATTR_KPARAM_INFO
	.align		4
.L_35:
        /*0028*/ 	.byte	0x04, 0x17
        /*002a*/ 	.short	(.L_37 - .L_36)
.L_36:
        /*002c*/ 	.word	0x00000000
        /*0030*/ 	.short	0x0000
        /*0032*/ 	.short	0x0000
        /*0034*/ 	.byte	0x00, 0xf5, 0x21, 0x00


	//----- nvinfo : EIATTR_SPARSE_MMA_MASK
	.align		4
.L_37:
        /*0038*/ 	.byte	0x03, 0x50
        /*003a*/ 	.short	0x0000


	//----- nvinfo : EIATTR_MAXREG_COUNT
	.align		4
        /*003c*/ 	.byte	0x03, 0x1b
        /*003e*/ 	.short	0x00ff


	//----- nvinfo : EIATTR_MERCURY_ISA_VERSION
	.align		4
        /*0040*/ 	.byte	0x03, 0x5f
        /*0042*/ 	.short	0x0101


	//----- nvinfo : EIATTR_VRC_CTA_INIT_COUNT
	.align		4
        /*0044*/ 	.byte	0x02, 0x4a
	.zero		1
	.zero		1


	//----- nvinfo : EIATTR_EXIT_INSTR_OFFSETS
	.align		4
        /*0048*/ 	.byte	0x04, 0x1c
        /*004a*/ 	.short	(.L_39 - .L_38)


	//   ....[0]....
.L_38:
        /*004c*/ 	.word	0x000000d0


	//----- nvinfo : EIATTR_CBANK_PARAM_SIZE
	.align		4
.L_39:
        /*0050*/ 	.byte	0x03, 0x19
        /*0052*/ 	.short	0x0018


	//----- nvinfo : EIATTR_PARAM_CBANK
	.align		4
        /*0054*/ 	.byte	0x04, 0x0a
        /*0056*/ 	.short	(.L_41 - .L_40)
	.align		4
.L_40:
        /*0058*/ 	.word	index@(.nv.constant0._Z9addKernelPiPKiS1_)
        /*005c*/ 	.short	0x0380
        /*005e*/ 	.short	0x0018


	//----- nvinfo : EIATTR_SW_WAR
	.align		4
.L_41:
        /*0060*/ 	.byte	0x04, 0x36
        /*0062*/ 	.short	(.L_43 - .L_42)
.L_42:
        /*0064*/ 	.word	0x00000008
.L_43:


//--------------------- .nv.callgraph             --------------------------
	.section	.nv.callgraph,"",@"SHT_CUDA_CALLGRAPH"
	.align	4
	.sectionentsize	8
	.align		4
        /*0000*/ 	.word	0x00000000
	.align		4
        /*0004*/ 	.word	0xffffffff
	.align		4
        /*0008*/ 	.word	0x00000000
	.align		4
        /*000c*/ 	.word	0xfffffffe
	.align		4
        /*0010*/ 	.word	0x00000000
	.align		4
        /*0014*/ 	.word	0xfffffffd
	.align		4
        /*0018*/ 	.word	0x00000000
	.align		4
        /*001c*/ 	.word	0xfffffffc


//--------------------- .text._Z12conwayThreadPcS_ii --------------------------
	.section	.text._Z12conwayThreadPcS_ii,"ax",@progbits
	.align	128
        .global         _Z12conwayThreadPcS_ii
        .type           _Z12conwayThreadPcS_ii,@function
        .size           _Z12conwayThreadPcS_ii,(.L_x_7 - _Z12conwayThreadPcS_ii)
        .other          _Z12conwayThreadPcS_ii,@"STO_CUDA_ENTRY STV_DEFAULT"
_Z12conwayThreadPcS_ii:
.text._Z12conwayThreadPcS_ii:
[----:B------:R-:W-:Y:S01]  /*0000*/  LDC R1, c[0x0][0x37c] ;  /* 0x0000df00ff017b82 */ /* 0x000fe20000000800 */
[----:B------:R-:W0:Y:S07]  /*0010*/  S2R R3, SR_TID.X ;  /* 0x0000000000037919 */ /* 0x000e2e0000002100 */
[----:B------:R-:W0:Y:S08]  /*0020*/  S2UR UR4, SR_CTAID.X ;  /* 0x00000000000479c3 */ /* 0x000e300000002500 */
[----:B------:R-:W0:Y:S08]  /*0030*/  LDC R0, c[0x0][0x360] ;  /* 0x0000d800ff007b82 */ /* 0x000e300000000800 */
[----:B------:R-:W1:Y:S01]  /*0040*/  LDC.64 R4, c[0x0][0x390] ;  /* 0x0000e400ff047b82 */ /* 0x000e620000000a00 */
[----:B0-----:R-:W-:-:S02]  /*0050*/  IMAD R3, R0, UR4, R3 ;  /* 0x0000000400037c24 */ /* 0x001fc4000f8e0203 */
[----:B-1----:R-:W-:-:S05]  /*0060*/  IMAD R0, R5, R4, RZ ;  /* 0x0000000405007224 */ /* 0x002fca00078e02ff */
[----:B------:R-:W-:-:S13]  /*0070*/  ISETP.GE.AND P0, PT, R3, R0, PT ;  /* 0x000000000300720c */ /* 0x000fda0003f06270 */
[----:B------:R-:W-:Y:S05]  /*0080*/  @P0 EXIT ;  /* 0x000000000000094d */ /* 0x000fea0003800000 */
[----:B------:R-:W-:Y:S01]  /*0090*/  IABS R0, R4 ;  /* 0x0000000400007213 */ /* 0x000fe20000000000 */
[----:B------:R-:W0:Y:S01]  /*00a0*/  LDCU.64 UR6, c[0x0][0x380] ;  /* 0x00007000ff0677ac */ /* 0x000e220008000a00 */
[----:B------:R-:W-:Y:S02]  /*00b0*/  IABS R2, R5 ;  /* 0x0000000500027213 */ /* 0x000fe40000000000 */
[----:B------:R-:W1:Y:S01]  /*00c0*/  I2F.RP R10, R0 ;  /* 0x00000000000a7306 */ /* 0x000e620000209400 */
[----:B------:R-:W-:Y:S01]  /*00d0*/  ISETP.GE.AND P4, PT, R3, RZ, PT ;  /* 0x000000ff0300720c */ /* 0x000fe20003f86270 */
[----:B------:R-:W2:Y:S06]  /*00e0*/  LDCU.64 UR4, c[0x0][0x358] ;  /* 0x00006b00ff0477ac */ /* 0x000eac0008000a00 */
[----:B------:R-:W3:Y:S08]  /*00f0*/  I2F.RP R11, R2 ;  /* 0x00000002000b7306 */ /* 0x000ef00000209400 */
[----:B-1----:R-:W1:Y:S08]  /*0100*/  MUFU.RCP R10, R10 ;  /* 0x0000000a000a7308 */ /* 0x002e700000001000 */
[----:B---3--:R-:W3:Y:S01]  /*0110*/  MUFU.RCP R11, R11 ;  /* 0x0000000b000b7308 */ /* 0x008ee20000001000 */
[----:B-1----:R-:W-:-:S07]  /*0120*/  VIADD R6, R10, 0xffffffe ;  /* 0x0ffffffe0a067836 */ /* 0x002fce0000000000 */
[----:B------:R1:W4:Y:S01]  /*0130*/  F2I.FTZ.U32.TRUNC.NTZ R7, R6 ;  /* 0x0000000600077305 */ /* 0x000322000021f000 */
[----:B---3--:R-:W-:Y:S01]  /*0140*/  VIADD R8, R11, 0xffffffe ;  /* 0x0ffffffe0b087836 */ /* 0x008fe20000000000 */
[----:B------:R-:W-:-:S06]  /*0150*/  IABS R11, R3 ;  /* 0x00000003000b7213 */ /* 0x000fcc0000000000 */
[----:B------:R3:W5:Y:S01]  /*0160*/  F2I.FTZ.U32.TRUNC.NTZ R9, R8 ;  /* 0x0000000800097305 */ /* 0x000762000021f000 */
[----:B-1----:R-:W-:Y:S02]  /*0170*/  IMAD.MOV.U32 R6, RZ, RZ, RZ ;  /* 0x000000ffff067224 */ /* 0x002fe400078e00ff */
[----:B----4-:R-:W-:Y:S02]  /*0180*/  IMAD.MOV R13, RZ, RZ, -R7 ;  /* 0x000000ffff0d7224 */ /* 0x010fe400078e0a07 */
[----:B---3--:R-:W-:Y:S02]  /*0190*/  IMAD.MOV.U32 R8, RZ, RZ, RZ ;  /* 0x000000ffff087224 */ /* 0x008fe400078e00ff */
[----:B------:R-:W-:Y:S02]  /*01a0*/  IMAD R13, R13, R0, RZ ;  /* 0x000000000d0d7224 */ /* 0x000fe400078e02ff */
[----:B-----5:R-:W-:Y:S02]  /*01b0*/  IMAD.MOV R15, RZ, RZ, -R9 ;  /* 0x000000ffff0f7224 */ /* 0x020fe400078e0a09 */
[----:B------:R-:W-:-:S04]  /*01c0*/  IMAD.HI.U32 R6, R7, R13, R6 ;  /* 0x0000000d07067227 */ /* 0x000fc800078e0006 */
[----:B------:R-:W-:Y:S02]  /*01d0*/  IMAD R15, R15, R2, RZ ;  /* 0x000000020f0f7224 */ /* 0x000fe400078e02ff */
[----:B------:R-:W-:-:S04]  /*01e0*/  IMAD.HI.U32 R6, R6, R11, RZ ;  /* 0x0000000b06067227 */ /* 0x000fc800078e00ff */
[----:B------:R-:W-:-:S04]  /*01f0*/  IMAD.HI.U32 R8, R9, R15, R8 ;  /* 0x0000000f09087227 */ /* 0x000fc800078e0008 */
[----:B------:R-:W-:Y:S02]  /*0200*/  IMAD.MOV R7, RZ, RZ, -R6 ;  /* 0x000000ffff077224 */ /* 0x000fe400078e0a06 */
[----:B------:R-:W-:-:S04]  /*0210*/  IMAD.HI.U32 R8, R8, R11, RZ ;  /* 0x0000000b08087227 */ /* 0x000fc800078e00ff */
[----:B------:R-:W-:Y:S02]  /*0220*/  IMAD.MOV R8, RZ, RZ, -R8 ;  /* 0x000000ffff087224 */ /* 0x000fe400078e0a08 */
[--C-:B------:R-:W-:Y:S02]  /*0230*/  IMAD R7, R0, R7, R11.reuse ;  /* 0x0000000700077224 */ /* 0x100fe400078e020b */
[----:B------:R-:W-:-:S03]  /*0240*/  IMAD R10, R2, R8, R11 ;  /* 0x00000008020a7224 */ /* 0x000fc600078e020b */
[----:B------:R-:W-:Y:S02]  /*0250*/  ISETP.GT.U32.AND P1, PT, R0, R7, PT ;  /* 0x000000070000720c */ /* 0x000fe40003f24070 */
[----:B------:R-:W-:-:S11]  /*0260*/  ISETP.GT.U32.AND P0, PT, R2, R10, PT ;  /* 0x0000000a0200720c */ /* 0x000fd60003f04070 */
[----:B------:R-:W-:Y:S02]  /*0270*/  @!P1 IMAD.IADD R7, R7, 0x1, -R0 ;  /* 0x0000000107079824 */ /* 0x000fe400078e0a00 */
[----:B------:R-:W-:Y:S02]  /*0280*/  @!P0 IMAD.IADD R10, R10, 0x1, -R2 ;  /* 0x000000010a0a8824 */ /* 0x000fe400078e0a02 */
[----:B------:R-:W-:Y:S01]  /*0290*/  @!P1 VIADD R6, R6, 0x1 ;  /* 0x0000000106069836 */ /* 0x000fe20000000000 */
[----:B------:R-:W-:Y:S02]  /*02a0*/  ISETP.GE.U32.AND P0, PT, R7, R0, PT ;  /* 0x000000000700720c */ /* 0x000fe40003f06070 */
[----:B------:R-:W-:Y:S02]  /*02b0*/  ISETP.GT.U32.AND P3, PT, R2, R10, PT ;  /* 0x0000000a0200720c */ /* 0x000fe40003f64070 */
[----:B------:R-:W-:Y:S02]  /*02c0*/  LOP3.LUT R0, R3, R4, RZ, 0x3c, !PT ;  /* 0x0000000403007212 */ /* 0x000fe400078e3cff */
[----:B------:R-:W-:-:S02]  /*02d0*/  ISETP.NE.AND P1, PT, R4, RZ, PT ;  /* 0x000000ff0400720c */ /* 0x000fc40003f25270 */
[----:B------:R-:W-:-:S05]  /*02e0*/  ISETP.GE.AND P2, PT, R0, RZ, PT ;  /* 0x000000ff0000720c */ /* 0x000fca0003f46270 */
[----:B------:R-:W-:Y:S01]  /*02f0*/  @P0 VIADD R6, R6, 0x1 ;  /* 0x0000000106060836 */ /* 0x000fe20000000000 */
[----:B------:R-:W-:Y:S01]  /*0300*/  ISETP.NE.AND P0, PT, R5, RZ, PT ;  /* 0x000000ff0500720c */ /* 0x000fe20003f05270 */
[----:B------:R-:W-:Y:S02]  /*0310*/  @!P3 IMAD.IADD R10, R10, 0x1, -R2 ;  /* 0x000000010a0ab824 */ /* 0x000fe400078e0a02 */
[----:B------:R-:W-:Y:S02]  /*0320*/  IMAD.MOV.U32 R2, RZ, RZ, R6 ;  /* 0x000000ffff027224 */ /* 0x000fe400078e0006 */
[----:B------:R-:W-:Y:S02]  /*0330*/  @!P4 IMAD.MOV R10, RZ, RZ, -R10 ;  /* 0x000000ffff0ac224 */ /* 0x000fe400078e0a0a */
[----:B------:R-:W-:Y:S01]  /*0340*/  @!P2 IMAD.MOV R2, RZ, RZ, -R2 ;  /* 0x000000ffff02a224 */ /* 0x000fe200078e0a02 */
[----:B------:R-:W-:-:S05]  /*0350*/  @!P1 LOP3.LUT R2, RZ, R4, RZ, 0x33, !PT ;  /* 0x00000004ff029212 */ /* 0x000fca00078e33ff */
[-C--:B------:R-:W-:Y:S01]  /*0360*/  @!P0 LOP3.LUT R10, RZ, R5.reuse, RZ, 0x33, !PT ;  /* 0x00000005ff0a8212 */ /* 0x080fe200078e33ff */
[C---:B------:R-:W-:Y:S02]  /*0370*/  VIADD R0, R2.reuse, 0xffffffff ;  /* 0xffffffff02007836 */ /* 0x040fe40000000000 */
[-C--:B------:R-:W-:Y:S01]  /*0380*/  IMAD R7, R2, R5.reuse, RZ ;  /* 0x0000000502077224 */ /* 0x080fe200078e02ff */
[----:B------:R-:W-:Y:S01]  /*0390*/  ISETP.NE.AND P0, PT, R10, RZ, PT ;  /* 0x000000ff0a00720c */ /* 0x000fe20003f05270 */
[----:B------:R-:W-:Y:S01]  /*03a0*/  IMAD R13, R0, R5, RZ ;  /* 0x00000005000d7224 */ /* 0x000fe200078e02ff */
[----:B------:R-:W-:Y:S02]  /*03b0*/  SHF.R.S32.HI R11, RZ, 0x1f, R10 ;  /* 0x0000001fff0b7819 */ /* 0x000fe4000001140a */
[----:B------:R-:W-:Y:S02]  /*03c0*/  ISETP.EQ.OR P1, PT, R2, RZ, !P0 ;  /* 0x000000ff0200720c */ /* 0x000fe40004722670 */
[----:B------:R-:W-:-:S02]  /*03d0*/  SHF.R.S32.HI R12, RZ, 0x1f, R13 ;  /* 0x0000001fff0c7819 */ /* 0x000fc4000001140d */
[C---:B0-----:R-:W-:Y:S02]  /*03e0*/  IADD3 R8, P4, P5, R10.reuse, UR6, R13 ;  /* 0x000000060a087c10 */ /* 0x041fe4000fd9e00d */
[--C-:B------:R-:W-:Y:S02]  /*03f0*/  SHF.R.S32.HI R0, RZ, 0x1f, R7.reuse ;  /* 0x0000001fff007819 */ /* 0x100fe40000011407 */
[----:B------:R-:W-:Y:S02]  /*0400*/  IADD3 R6, P2, P3, R10, UR6, R7 ;  /* 0x000000060a067c10 */ /* 0x000fe4000fb5e007 */
[C---:B------:R-:W-:Y:S02]  /*0410*/  IADD3.X R9, PT, PT, R11.reuse, UR7, R12, P4, P5 ;  /* 0x000000070b097c10 */ /* 0x040fe4000a7ea40c */
[----:B------:R-:W-:-:S03]  /*0420*/  IADD3.X R7, PT, PT, R11, UR7, R0, P2, P3 ;  /* 0x000000070b077c10 */ /* 0x000fc600097e6400 */
[----:B--2---:R-:W2:Y:S04]  /*0430*/  @!P1 LDG.E.U8 R14, desc[UR4][R8.64+-0x1] ;  /* 0xffffff04080e9981 */ /* 0x004ea8000c1e1100 */
[----:B------:R-:W3:Y:S01]  /*0440*/  @P0 LDG.E.U8 R12, desc[UR4][R6.64+-0x1] ;  /* 0xffffff04060c0981 */ /* 0x000ee2000c1e1100 */
[----:B------:R-:W-:Y:S01]  /*0450*/  IMAD.MOV.U32 R0, RZ, RZ, RZ ;  /* 0x000000ffff007224 */ /* 0x000fe200078e00ff */
[----:B------:R-:W-:Y:S04]  /*0460*/  BSSY.RECONVERGENT B0, `(.L_x_0) ;  /* 0x0000015000007945 */ /* 0x000fe80003800200 */
[----:B------:R-:W-:Y:S01]  /*0470*/  BSSY.RELIABLE B1, `(.L_x_1) ;  /* 0x000000b000017945 */ /* 0x000fe20003800100 */
[----:B--2---:R-:W-:-:S02]  /*0480*/  ISETP.NE.AND P3, PT, R14, 0x1, !P1 ;  /* 0x000000010e00780c */ /* 0x004fc40004f65270 */
[----:B---3--:R-:W-:-:S04]  /*0490*/  @P0 ISETP.NE.AND P2, PT, R12, 0x1, PT ;  /* 0x000000010c00080c */ /* 0x008fc80003f45270 */
[----:B------:R-:W-:-:S05]  /*04a0*/  @P0 SEL R0, RZ, 0x1, P2 ;  /* 0x00000001ff000807 */ /* 0x000fca0001000000 */
[----:B------:R-:W-:Y:S02]  /*04b0*/  @!P1 VIADD R12, R0, 0x1 ;  /* 0x00000001000c9836 */ /* 0x000fe40000000000 */
[----:B------:R-:W-:-:S04]  /*04c0*/  @P3 IMAD.MOV R12, RZ, RZ, R0 ;  /* 0x000000ffff0c3224 */ /* 0x000fc800078e0200 */
[----:B------:R-:W-:Y:S01]  /*04d0*/  @!P1 IMAD.MOV.U32 R0, RZ, RZ, R12 ;  /* 0x000000ffff009224 */ /* 0x000fe200078e000c */
[----:B------:R-:W-:Y:S06]  /*04e0*/  @!P1 BRA `(.L_x_2) ;  /* 0x00000000000c9947 */ /* 0x000fec0003800000 */
[----:B------:R-:W-:-:S13]  /*04f0*/  ISETP.NE.AND P1, PT, R2, RZ, PT ;  /* 0x000000ff0200720c */ /* 0x000fda0003f25270 */
[----:B------:R-:W-:Y:S05]  /*0500*/  @!P1 BREAK.RELIABLE B1 ;  /* 0x0000000000019942 */ /* 0x000fea0003800100 */
[----:B------:R-:W-:Y:S05]  /*0510*/  @!P1 BRA `(.L_x_3) ;  /* 0x0000000000249947 */ /* 0x000fea0003800000 */
.L_x_2:
[----:B------:R-:W-:Y:S05]  /*0520*/  BSYNC.RELIABLE B1 ;  /* 0x0000000000017941 */ /* 0x000fea0003800100 */
.L_x_1:
[----:B------:R-:W-:-:S05]  /*0530*/  IMAD.IADD R13, R10, 0x1, R13 ;  /* 0x000000010a0d7824 */ /* 0x000fca00078e020d */
[----:B------:R-:W-:-:S04]  /*0540*/  IADD3 R12, P1, PT, R13, UR6, RZ ;  /* 0x000000060d0c7c10 */ /* 0x000fc8000ff3e0ff */
[----:B------:R-:W-:-:S05]  /*0550*/  LEA.HI.X.SX32 R13, R13, UR7, 0x1, P1 ;  /* 0x000000070d0d7c11 */ /* 0x000fca00088f0eff */
[----:B------:R-:W2:Y:S01]  /*0560*/  LDG.E.U8 R12, desc[UR4][R12.64] ;  /* 0x000000040c0c7981 */ /* 0x000ea2000c1e1100 */
[----:B------:R-:W-:Y:S01]  /*0570*/  VIADD R14, R0, 0x1 ;  /* 0x00000001000e7836 */ /* 0x000fe20000000000 */
[----:B--2---:R-:W-:-:S13]  /*0580*/  ISETP.NE.AND P1, PT, R12, 0x1, PT ;  /* 0x000000010c00780c */ /* 0x004fda0003f25270 */
[----:B------:R-:W-:-:S05]  /*0590*/  @P1 IMAD.MOV R14, RZ, RZ, R0 ;  /* 0x000000ffff0e1224 */ /* 0x000fca00078e0200 */
[----:B------:R-:W-:-:S07]  /*05a0*/  MOV R0, R14 ;  /* 0x0000000e00007202 */ /* 0x000fce0000000f00 */
.L_x_3:
[----:B------:R-:W-:Y:S05]  /*05b0*/  BSYNC.RECONVERGENT B0 ;  /* 0x0000000000007941 */ /* 0x000fea0003800200 */
.L_x_0:
[----:B------:R-:W-:Y:S05]  /*05c0*/  WARPSYNC.ALL ;  /* 0x0000000000007948 */ /* 0x000fea0003800000 */
[----:B------:R-:W-:-:S05]  /*05d0*/  VIADD R13, R5, 0xffffffff ;  /* 0xffffffff050d7836 */ /* 0x000fca0000000000 */
[----:B------:R-:W-:-:S04]  /*05e0*/  ISETP.NE.AND P2, PT, R10, R13, PT ;  /* 0x0000000d0a00720c */ /* 0x000fc80003f45270 */
[----:B------:R-:W-:Y:S01]  /*05f0*/  ISETP.EQ.OR P1, PT, R2, RZ, !P2 ;  /* 0x000000ff0200720c */ /* 0x000fe20005722670 */
[----:B------:R-:W-:-:S05]  /*0600*/  VIADD R15, R4, 0xffffffff ;  /* 0xffffffff040f7836 */ /* 0x000fca0000000000 */
[C---:B------:R-:W-:Y:S01]  /*0610*/  ISETP.NE.AND P3, PT, R2.reuse, R15, PT ;  /* 0x0000000f0200720c */ /* 0x040fe20003f65270 */
[----:B------:R-:W-:-:S06]  /*0620*/  IMAD R17, R2, R5, R5 ;  /* 0x0000000502117224 */ /* 0x000fcc00078e0205 */
[----:B------:R0:W2:Y:S01]  /*0630*/  @!P1 LDG.E.U8 R12, desc[UR4][R8.64+0x1] ;  /* 0x00000104080c9981 */ /* 0x0000a2000c1e1100 */
[C---:B------:R-:W-:Y:S02]  /*0640*/  ISETP.EQ.OR P4, PT, R10.reuse, R13, !P3 ;  /* 0x0000000d0a00720c */ /* 0x040fe40005f82670 */
[--C-:B------:R-:W-:Y:S01]  /*0650*/  SHF.R.S32.HI R14, RZ, 0x1f, R17.reuse ;  /* 0x0000001fff0e7819 */ /* 0x100fe20000011411 */
[----:B------:R1:W3:Y:S01]  /*0660*/  @P2 LDG.E.U8 R13, desc[UR4][R6.64+0x1] ;  /* 0x00000104060d2981 */ /* 0x0002e2000c1e1100 */
[C-C-:B------:R-:W-:Y:S01]  /*0670*/  IADD3 R4, P5, P6, R10.reuse, UR6, R17.reuse ;  /* 0x000000060a047c10 */ /* 0x140fe2000febe011 */
[----:B------:R-:W-:-:S03]  /*0680*/  @P3 IMAD.IADD R10, R10, 0x1, R17 ;  /* 0x000000010a0a3824 */ /* 0x000fc600078e0211 */
[----:B------:R-:W-:Y:S02]  /*0690*/  IADD3.X R5, PT, PT, R11, UR7, R14, P5, P6 ;  /* 0x000000070b057c10 */ /* 0x000fe4000afec40e */
[----:B0-----:R-:W-:-:S03]  /*06a0*/  @P3 IADD3 R8, P5, PT, R10, UR6, RZ ;  /* 0x000000060a083c10 */ /* 0x001fc6000ffbe0ff */
[----:B------:R-:W4:Y:S01]  /*06b0*/  @!P4 LDG.E.U8 R11, desc[UR4][R4.64+0x1] ;  /* 0x00000104040bc981 */ /* 0x000f22000c1e1100 */
[----:B------:R-:W-:Y:S02]  /*06c0*/  @P3 LEA.HI.X.SX32 R9, R10, UR7, 0x1, P5 ;  /* 0x000000070a093c11 */ /* 0x000fe4000a8f0eff */
[----:B------:R-:W-:Y:S02]  /*06d0*/  ISETP.EQ.OR P0, PT, R2, R15, !P0 ;  /* 0x0000000f0200720c */ /* 0x000fe40004702670 */
[----:B------:R-:W-:Y:S02]  /*06e0*/  SHF.R.S32.HI R2, RZ, 0x1f, R3 ;  /* 0x0000001fff027819 */ /* 0x000fe40000011403 */
[----:B------:R0:W5:Y:S01]  /*06f0*/  @P3 LDG.E.U8 R9, desc[UR4][R8.64] ;  /* 0x0000000408093981 */ /* 0x000162000c1e1100 */
[----:B-1----:R-:W-:-:S04]  /*0700*/  IADD3 R6, P5, PT, R3, UR6, RZ ;  /* 0x0000000603067c10 */ /* 0x002fc8000ffbe0ff */
[----:B------:R-:W-:-:S04]  /*0710*/  IADD3.X R7, PT, PT, R2, UR7, RZ, P5, !PT ;  /* 0x0000000702077c10 */ /* 0x000fc8000affe4ff */
[----:B------:R1:W5:Y:S04]  /*0720*/  @!P0 LDG.E.U8 R14, desc[UR4][R4.64+-0x1] ;  /* 0xffffff04040e8981 */ /* 0x000368000c1e1100 */
[----:B------:R-:W5:Y:S01]  /*0730*/  LDG.E.U8 R6, desc[UR4][R6.64] ;  /* 0x0000000406067981 */ /* 0x000f62000c1e1100 */
[----:B------:R-:W-:Y:S01]  /*0740*/  @!P1 VIADD R10, R0, 0x1 ;  /* 0x00000001000a9836 */ /* 0x000fe20000000000 */
[----:B--2---:R-:W-:Y:S02]  /*0750*/  ISETP.NE.AND P6, PT, R12, 0x1, !P1 ;  /* 0x000000010c00780c */ /* 0x004fe40004fc5270 */
[----:B---3--:R-:W-:-:S11]  /*0760*/  ISETP.NE.AND P5, PT, R13, 0x1, P2 ;  /* 0x000000010d00780c */ /* 0x008fd600017a5270 */
[----:B------:R-:W-:-:S04]  /*0770*/  @P6 IMAD.MOV R10, RZ, RZ, R0 ;  /* 0x000000ffff0a6224 */ /* 0x000fc800078e0200 */
[----:B------:R-:W-:Y:S01]  /*0780*/  @!P1 IMAD.MOV.U32 R0, RZ, RZ, R10 ;  /* 0x000000ffff009224 */ /* 0x000fe200078e000a */
[----:B----4-:R-:W-:-:S03]  /*0790*/  ISETP.NE.AND P1, PT, R11, 0x1, !P4 ;  /* 0x000000010b00780c */ /* 0x010fc60006725270 */
[----:B0-----:R-:W-:Y:S02]  /*07a0*/  @P2 VIADD R8, R0, 0x1 ;  /* 0x0000000100082836 */ /* 0x001fe40000000000 */
[----:B------:R-:W-:-:S04]  /*07b0*/  @P5 IMAD.MOV R8, RZ, RZ, R0 ;  /* 0x000000ffff085224 */ /* 0x000fc800078e0200 */
[----:B------:R-:W-:Y:S01]  /*07c0*/  @P2 IMAD.MOV.U32 R0, RZ, RZ, R8 ;  /* 0x000000ffff002224 */ /* 0x000fe200078e0008 */
[----:B-----5:R-:W-:-:S03]  /*07d0*/  ISETP.NE.AND P2, PT, R9, 0x1, P3 ;  /* 0x000000010900780c */ /* 0x020fc60001f45270 */
[----:B-1----:R-:W-:Y:S02]  /*07e0*/  @!P4 VIADD R4, R0, 0x1 ;  /* 0x000000010004c836 */ /* 0x002fe40000000000 */
[----:B------:R-:W-:Y:S01]  /*07f0*/  @P1 IMAD.MOV R4, RZ, RZ, R0 ;  /* 0x000000ffff041224 */ /* 0x000fe200078e0200 */
[----:B------:R-:W-:-:S03]  /*0800*/  ISETP.NE.AND P1, PT, R6, 0x1, PT ;  /* 0x000000010600780c */ /* 0x000fc60003f25270 */
[----:B------:R-:W-:Y:S01]  /*0810*/  @!P4 IMAD.MOV.U32 R0, RZ, RZ, R4 ;  /* 0x000000ffff00c224 */ /* 0x000fe200078e0004 */
[----:B------:R-:W-:-:S04]  /*0820*/  ISETP.NE.AND P4, PT, R14, 0x1, !P0 ;  /* 0x000000010e00780c */ /* 0x000fc80004785270 */
[----:B------:R-:W-:Y:S01]  /*0830*/  @P3 IADD3 R4, PT, PT, R0, 0x1, RZ ;  /* 0x0000000100043810 */ /* 0x000fe20007ffe0ff */
[----:B------:R-:W-:-:S04]  /*0840*/  @P2 IMAD.MOV R4, RZ, RZ, R0 ;  /* 0x000000ffff042224 */ /* 0x000fc800078e0200 */
[----:B------:R-:W-:-:S04]  /*0850*/  @P3 IMAD.MOV.U32 R0, RZ, RZ, R4 ;  /* 0x000000ffff003224 */ /* 0x000fc800078e0004 */
[----:B------:R-:W-:Y:S02]  /*0860*/  @!P0 VIADD R4, R0, 0x1 ;  /* 0x0000000100048836 */ /* 0x000fe40000000000 */
[----:B------:R-:W-:-:S04]  /*0870*/  @P4 IMAD.MOV R4, RZ, RZ, R0 ;  /* 0x000000ffff044224 */ /* 0x000fc800078e0200 */
[----:B------:R-:W-:Y:S01]  /*0880*/  @!P0 IMAD.MOV.U32 R0, RZ, RZ, R4 ;  /* 0x000000ffff008224 */ /* 0x000fe200078e0004 */
[----:B------:R-:W-:Y:S06]  /*0890*/  @P1 BRA `(.L_x_4) ;  /* 0x0000000000381947 */ /* 0x000fec0003800000 */
[----:B------:R-:W-:-:S05]  /*08a0*/  VIADD R0, R0, 0xfffffffc ;  /* 0xfffffffc00007836 */ /* 0x000fca0000000000 */
[----:B------:R-:W-:-:S13]  /*08b0*/  ISETP.GT.U32.AND P0, PT, R0, -0x3, PT ;  /* 0xfffffffd0000780c */ /* 0x000fda0003f04070 */
[----:B------:R-:W0:Y:S02]  /*08c0*/  @!P0 LDC.64 R4, c[0x0][0x388] ;  /* 0x0000e200ff048b82 */ /* 0x000e240000000a00 */
[----:B0-----:R-:W-:-:S05]  /*08d0*/  @!P0 IADD3 R4, P1, PT, R3, R4, RZ ;  /* 0x0000000403048210 */ /* 0x001fca0007f3e0ff */
[----:B------:R-:W-:-:S05]  /*08e0*/  @!P0 IMAD.X R5, R2, 0x1, R5, P1 ;  /* 0x0000000102058824 */ /* 0x000fca00008e0605 */
[----:B------:R0:W-:Y:S01]  /*08f0*/  @!P0 STG.E.U8 desc[UR4][R4.64], RZ ;  /* 0x000000ff04008986 */ /* 0x0001e2000c101104 */
[----:B------:R-:W-:Y:S05]  /*0900*/  @!P0 EXIT ;  /* 0x000000000000894d */ /* 0x000fea0003800000 */
[----:B------:R-:W0:Y:S01]  /*0910*/  LDCU.64 UR6, c[0x0][0x388] ;  /* 0x00007100ff0677ac */ /* 0x000e220008000a00 */
[----:B------:R-:W-:Y:S01]  /*0920*/  IMAD.MOV.U32 R0, RZ, RZ, 0x1 ;  /* 0x00000001ff007424 */ /* 0x000fe200078e00ff */
[----:B0-----:R-:W-:-:S04]  /*0930*/  IADD3 R4, P0, PT, R3, UR6, RZ ;  /* 0x0000000603047c10 */ /* 0x001fc8000ff1e0ff */
[----:B------:R-:W-:Y:S02]  /*0940*/  IADD3.X R5, PT, PT, R2, UR7, RZ, P0, !PT ;  /* 0x0000000702057c10 */ /* 0x000fe400087fe4ff */
[----:B------:R-:W-:-:S05]  /*0950*/  PRMT R2, R0, 0x7610, R2 ;  /* 0x0000761000027816 */ /* 0x000fca0000000002 */
[----:B------:R-:W-:Y:S01]  /*0960*/  STG.E.U8 desc[UR4][R4.64], R2 ;  /* 0x0000000204007986 */ /* 0x000fe2000c101104 */
[----:B------:R-:W-:Y:S05]  /*0970*/  EXIT ;  /* 0x000000000000794d */ /* 0x000fea0003800000 */
.L_x_4:
[----:B------:R-:W-:Y:S01]  /*0980*/  ISETP.NE.AND P0, PT, R0, 0x3, PT ;  /* 0x000000030000780c */ /* 0x000fe20003f05270 */
[----:B------:R-:W-:-:S12]  /*0990*/  IMAD.MOV.U32 R0, RZ, RZ, 0x1 ;  /* 0x00000001ff007424 */ /* 0x000fd800078e00ff */
[----:B------:R-:W0:Y:S02]  /*09a0*/  @!P0 LDC.64 R4, c[0x0][0x388] ;  /* 0x0000e200ff048b82 */ /* 0x000e240000000a00 */
[----:B0-----:R-:W-:-:S05]  /*09b0*/  @!P0 IADD3 R4, P1, PT, R3, R4, RZ ;  /* 0x0000000403048210 */ /* 0x001fca0007f3e0ff */
[----:B------:R-:W-:-:S05]  /*09c0*/  @!P0 IMAD.X R5, R2, 0x1, R5, P1 ;  /* 0x0000000102058824 */ /* 0x000fca00008e0605 */
[----:B------:R0:W-:Y:S01]  /*09d0*/  @!P0 STG.E.U8 desc[UR4][R4.64], R0 ;  /* 0x0000000004008986 */ /* 0x0001e2000c101104 */
[----:B------:R-:W-:Y:S05]  /*09e0*/  @!P0 EXIT ;  /* 0x000000000000894d */ /* 0x000fea0003800000 */
[----:B------:R-:W0:Y:S02]  /*09f0*/  LDCU.64 UR6, c[0x0][0x388] ;  /* 0x00007100ff0677ac */ /* 0x000e240008000a00 */
[----:B0-----:R-:W-:-:S04]  /*0a00*/  IADD3 R4, P0, PT, R3, UR6, RZ ;  /* 0x0000000603047c10 */ /* 0x001fc8000ff1e0ff */
[----:B------:R-:W-:-:S05]  /*0a10*/  IADD3.X R5, PT, PT, R2, UR7, RZ, P0, !PT ;  /* 0x0000000702057c10 */ /* 0x000fca00087fe4ff */
[----:B------:R-:W-:Y:S01]  /*0a20*/  STG.E.U8 desc[UR4][R4.64], RZ ;  /* 0x000000ff04007986 */ /* 0x000fe2000c101104 */
[----:B------:R-:W-:Y:S05]  /*0a30*/  EXIT ;  /* 0x000000000000794d */ /* 0x000fea0003800000 */
.L_x_5:
[----:B------:R-:W-:-:S00]  /*0a40*/  BRA `(.L_x_5) ;  /* 0xfffffffc00fc7947 */ /* 0x000fc0000383ffff */
[----:B------:R-:W-:-:S00]  /*0a50*/  NOP ;  /* 0x0000000000007918 */ /* 0x000fc00000000000 */
        /* <DEDUP_REMOVED lines=10> */
.L_x_7:


//--------------------- .text._Z9addKernelPiPKiS1_ --------------------------
	.section	.text._Z9addKernelPiPKiS1_,"ax",@progbits
	.align	128
        .global         _Z9addKernelPiPKiS1_
        .type           _Z9addKernelPiPKiS1_,@function
        .size           _Z9addKernelPiPKiS1_,(.L_x_8 - _Z9addKernelPiPKiS1_)
        .other          _Z9addKernelPiPKiS1_,@"STO_CUDA_ENTRY STV_DEFAULT"
_Z9addKernelPiPKiS1_:
.text._Z9addKernelPiPKiS1_:
[----:B------:R-:W-:Y:S01]  /*0000*/  LDC R1, c[0x0][0x37c] ;  /* 0x0000df00ff017b82 */ /* 0x000fe20000000800 */
[----:B------:R-:W0:Y:S07]  /*0010*/  S2R R9, SR_TID.X ;  /* 0x0000000000097919 */ /* 0x000e2e0000002100 */
[----:B------:R-:W0:Y:S01]  /*0020*/  LDC.64 R2, c[0x0][0x388] ;  /* 0x0000e200ff027b82 */ /* 0x000e220000000a00 */
[----:B------:R-:W1:Y:S07]  /*0030*/  LDCU.64 UR4, c[0x0][0x358] ;  /* 0x00006b00ff0477ac */ /* 0x000e6e0008000a00 */
[----:B------:R-:W2:Y:S08]  /*0040*/  LDC.64 R4, c[0x0][0x390] ;  /* 0x0000e400ff047b82 */ /* 0x000eb00000000a00 */
[----:B------:R-:W3:Y:S01]  /*0050*/  LDC.64 R6, c[0x0][0x380] ;  /* 0x0000e000ff067b82 */ /* 0x000ee20000000a00 */
[----:B0-----:R-:W-:-:S04]  /*0060*/  IMAD.WIDE.U32 R2, R9, 0x4, R2 ;  /* 0x0000000409027825 */ /* 0x001fc800078e0002 */
[C---:B--2---:R-:W-:Y:S02]  /*0070*/  IMAD.WIDE.U32 R4, R9.reuse, 0x4, R4 ;  /* 0x0000000409047825 */ /* 0x044fe400078e0004 */
[----:B-1----:R-:W2:Y:S04]  /*0080*/  LDG.E R2, desc[UR4][R2.64] ;  /* 0x0000000402027981 */ /* 0x002ea8000c1e1900 */
[----:B------:R-:W2:Y:S01]  /*0090*/  LDG.E R5, desc[UR4][R4.64] ;  /* 0x0000000404057981 */ /* 0x000ea2000c1e1900 */
[----:B---3--:R-:W-:Y:S01]  /*00a0*/  IMAD.WIDE.U32 R6, R9, 0x4, R6 ;  /* 0x0000000409067825 */ /* 0x008fe200078e0006 */
[----:B--2---:R-:W-:-:S05]  /*00b0*/  IADD3 R9, PT, PT, R2, R5, RZ ;  /* 0x0000000502097210 */ /* 0x004fca0007ffe0ff */
[----:B------:R-:W-:Y:S01]  /*00c0*/  STG.E desc[UR4][R6.64], R9 ;  /* 0x0000000906007986 */ /* 0x000fe2000c101904 */
[----:B------:R-:W-:Y:S05]  /*00d0*/  EXIT ;  /* 0x000000000000794d */ /* 0x000fea0003800000 */
.L_x_6:
        /* <DEDUP_REMOVED lines=10> */
.L_x_8:


//--------------------- .nv.shared.reserved.0     --------------------------
	.section	.nv.shared.reserved.0,"aw",@nobits
	.weak		__nv_reservedSMEM_offset_0_alias
	.size		__nv_reservedSMEM_offset_0_alias, 0, 64
	.other		__nv_reservedSMEM_offset_0_alias,@"STO_CUDA_RESERVED_SHARED STV_DEFAULT"
__nv_reservedSMEM_offset_0_alias:
	.zero		0
	.zero		64


//--------------------- .nv.constant0._Z12conwayThreadPcS_ii --------------------------
	.section	.nv.constant0._Z12conwayThreadPcS_ii,"a",@progbits
	.sectionflags	@""
	.align	4
.nv.constant0._Z12conwayThreadPcS_ii:
	.zero		920


//--------------------- .nv.constant0._Z9addKernelPiPKiS1_ --------------------------
	.section	.nv.constant0._Z9addKernelPiPKiS1_,"a",@progbits
	.sectionflags	@""
	.align	4
.nv.constant0._Z9addKernelPiPKiS1_:
	.zero		920


//--------------------- SYMBOLS --------------------------

	.type		.nv.reservedSmem.offset0,@object
	.size		.nv.reservedSmem.offset0,0x4
